	.headerflags	@"EF_CUDA_TEXMODE_UNIFIED EF_CUDA_64BIT_ADDRESS EF_CUDA_ACCELERATORS EF_CUDA_SM90 EF_CUDA_VIRTUAL_SM(EF_CUDA_SM90)"
	.elftype	@"ET_EXEC"


//--------------------- .nv.info                  --------------------------
	.section	.nv.info,"",@"SHT_CUDA_INFO"
	.align	4


	//----- nvinfo : EIATTR_REGCOUNT
	.align		4
        /*0000*/ 	.byte	0x04, 0x2f
        /*0002*/ 	.short	(.L_3 - .L_2)
	.align		4
.L_2:
        /*0004*/ 	.word	index@(triton_poi_fused__native_batch_norm_legit_no_training_relu_19)
        /*0008*/ 	.word	0x00000016


	//----- nvinfo : EIATTR_MIN_STACK_SIZE
	.align		4
.L_3:
        /*000c*/ 	.byte	0x04, 0x12
        /*000e*/ 	.short	(.L_5 - .L_4)
	.align		4
.L_4:
        /*0010*/ 	.word	index@(triton_poi_fused__native_batch_norm_legit_no_training_relu_19)
        /*0014*/ 	.word	0x00000000


	//----- nvinfo : EIATTR_FRAME_SIZE
	.align		4
.L_5:
        /*0018*/ 	.byte	0x04, 0x11
        /*001a*/ 	.short	(.L_7 - .L_6)
	.align		4
.L_6:
        /*001c*/ 	.word	index@(triton_poi_fused__native_batch_norm_legit_no_training_relu_19)
        /*0020*/ 	.word	0x00000000


	//----- nvinfo : EIATTR_MIN_STACK_SIZE
	.align		4
.L_7:
        /*0024*/ 	.byte	0x04, 0x12
        /*0026*/ 	.short	(.L_9 - .L_8)
	.align		4
.L_8:
        /*0028*/ 	.word	index@(triton_poi_fused__native_batch_norm_legit_no_training_relu_19)
        /*002c*/ 	.word	0x00000000
.L_9:


//--------------------- .nv.info.triton_poi_fused__native_batch_norm_legit_no_training_relu_19 --------------------------
	.section	.nv.info.triton_poi_fused__native_batch_norm_legit_no_training_relu_19,"",@"SHT_CUDA_INFO"
	.sectionflags	@""
	.align	4


	//----- nvinfo : EIATTR_CUDA_API_VERSION
	.align		4
        /*0000*/ 	.byte	0x04, 0x37
        /*0002*/ 	.short	(.L_11 - .L_10)
.L_10:
        /*0004*/ 	.word	0x0000007c


	//----- nvinfo : EIATTR_KPARAM_INFO
	.align		4
.L_11:
        /*0008*/ 	.byte	0x04, 0x17
        /*000a*/ 	.short	(.L_13 - .L_12)
.L_12:
        /*000c*/ 	.word	0x00000000
        /*0010*/ 	.short	0x0006
        /*0012*/ 	.short	0x0030
        /*0014*/ 	.byte	0x00, 0xf0, 0x11, 0x00


	//----- nvinfo : EIATTR_KPARAM_INFO
	.align		4
.L_13:
        /*0018*/ 	.byte	0x04, 0x17
        /*001a*/ 	.short	(.L_15 - .L_14)
.L_14:
        /*001c*/ 	.word	0x00000000
        /*0020*/ 	.short	0x0005
        /*0022*/ 	.short	0x0028
        /*0024*/ 	.byte	0x00, 0xf4, 0x21, 0x00


	//----- nvinfo : EIATTR_KPARAM_INFO
	.align		4
.L_15:
        /*0028*/ 	.byte	0x04, 0x17
        /*002a*/ 	.short	(.L_17 - .L_16)
.L_16:
        /*002c*/ 	.word	0x00000000
        /*0030*/ 	.short	0x0004
        /*0032*/ 	.short	0x0020
        /*0034*/ 	.byte	0x00, 0xf4, 0x21, 0x00


	//----- nvinfo : EIATTR_KPARAM_INFO
	.align		4
.L_17:
        /*0038*/ 	.byte	0x04, 0x17
        /*003a*/ 	.short	(.L_19 - .L_18)
.L_18:
        /*003c*/ 	.word	0x00000000
        /*0040*/ 	.short	0x0003
        /*0042*/ 	.short	0x0018
        /*0044*/ 	.byte	0x00, 0xf4, 0x21, 0x00


	//----- nvinfo : EIATTR_KPARAM_INFO
	.align		4
.L_19:
        /*0048*/ 	.byte	0x04, 0x17
        /*004a*/ 	.short	(.L_21 - .L_20)
.L_20:
        /*004c*/ 	.word	0x00000000
        /*0050*/ 	.short	0x0002
        /*0052*/ 	.short	0x0010
        /*0054*/ 	.byte	0x00, 0xf4, 0x21, 0x00


	//----- nvinfo : EIATTR_KPARAM_INFO
	.align		4
.L_21:
        /*0058*/ 	.byte	0x04, 0x17
        /*005a*/ 	.short	(.L_23 - .L_22)
.L_22:
        /*005c*/ 	.word	0x00000000
        /*0060*/ 	.short	0x0001
        /*0062*/ 	.short	0x0008
        /*0064*/ 	.byte	0x00, 0xf4, 0x21, 0x00


	//----- nvinfo : EIATTR_KPARAM_INFO
	.align		4
.L_23:
        /*0068*/ 	.byte	0x04, 0x17
        /*006a*/ 	.short	(.L_25 - .L_24)
.L_24:
        /*006c*/ 	.word	0x00000000
        /*0070*/ 	.short	0x0000
        /*0072*/ 	.short	0x0000
        /*0074*/ 	.byte	0x00, 0xf4, 0x21, 0x00


	//----- nvinfo : EIATTR_SPARSE_MMA_MASK
	.align		4
.L_25:
        /*0078*/ 	.byte	0x03, 0x50
        /*007a*/ 	.short	0x0000


	//----- nvinfo : EIATTR_MAXREG_COUNT
	.align		4
        /*007c*/ 	.byte	0x03, 0x1b
        /*007e*/ 	.short	0x00ff


	//----- nvinfo : EIATTR_EXIT_INSTR_OFFSETS
	.align		4
        /*0080*/ 	.byte	0x04, 0x1c
        /*0082*/ 	.short	(.L_27 - .L_26)


	//   ....[0]....
.L_26:
        /*0084*/ 	.word	0x00000420


	//   ....[1]....
        /*0088*/ 	.word	0x00000440


	//----- nvinfo : EIATTR_REQNTID
	.align		4
.L_27:
        /*008c*/ 	.byte	0x04, 0x10
        /*008e*/ 	.short	(.L_29 - .L_28)
.L_28:
        /*0090*/ 	.word	0x00000100
        /*0094*/ 	.word	0x00000001
        /*0098*/ 	.word	0x00000001


	//----- nvinfo : EIATTR_CBANK_PARAM_SIZE
	.align		4
.L_29:
        /*009c*/ 	.byte	0x03, 0x19
        /*009e*/ 	.short	0x0034


	//----- nvinfo : EIATTR_PARAM_CBANK
	.align		4
        /*00a0*/ 	.byte	0x04, 0x0a
        /*00a2*/ 	.short	(.L_31 - .L_30)
	.align		4
.L_30:
        /*00a4*/ 	.word	index@(.nv.constant0.triton_poi_fused__native_batch_norm_legit_no_training_relu_19)
        /*00a8*/ 	.short	0x0210
        /*00aa*/ 	.short	0x0034


	//----- nvinfo : EIATTR_SW_WAR
	.align		4
.L_31:
        /*00ac*/ 	.byte	0x04, 0x36
        /*00ae*/ 	.short	(.L_33 - .L_32)
.L_32:
        /*00b0*/ 	.word	0x00000008
.L_33:


//--------------------- .nv.callgraph             --------------------------
	.section	.nv.callgraph,"",@"SHT_CUDA_CALLGRAPH"
	.align	4
	.sectionentsize	8
	.align		4
        /*0000*/ 	.word	0x00000000
	.align		4
        /*0004*/ 	.word	0xffffffff
	.align		4
        /*0008*/ 	.word	0x00000000
	.align		4
        /*000c*/ 	.word	0xfffffffe
	.align		4
        /*0010*/ 	.word	0x00000000
	.align		4
        /*0014*/ 	.word	0xfffffffd
	.align		4
        /*0018*/ 	.word	0x00000000
	.align		4
        /*001c*/ 	.word	0xfffffffc


//--------------------- .nv.constant4             --------------------------
	.section	.nv.constant4,"a",@progbits
	.align	8
	.align		8
.nv.constant4:
        /*0000*/ 	.dword	_$_str
	.align		8
        /*0008*/ 	.dword	_$_str_$_2


//--------------------- .text.triton_poi_fused__native_batch_norm_legit_no_training_relu_19 --------------------------
	.section	.text.triton_poi_fused__native_batch_norm_legit_no_training_relu_19,"ax",@progbits
	.align	128
        .global         triton_poi_fused__native_batch_norm_legit_no_training_relu_19
        .type           triton_poi_fused__native_batch_norm_legit_no_training_relu_19,@function
        .size           triton_poi_fused__native_batch_norm_legit_no_training_relu_19,(.L_x_1 - triton_poi_fused__native_batch_norm_legit_no_training_relu_19)
        .other          triton_poi_fused__native_batch_norm_legit_no_training_relu_19,@"STO_CUDA_ENTRY STV_DEFAULT"
triton_poi_fused__native_batch_norm_legit_no_training_relu_19:
.text.triton_poi_fused__native_batch_norm_legit_no_training_relu_19:
[----:B------:R-:W0:Y:S01]  /*0000*/  LDC R1, c[0x0][0x28] ;  /* 0x00000a00ff017b82 */ /* 0x000e220000000800 */
[----:B------:R-:W1:Y:S07]  /*0010*/  S2R R0, SR_TID.X ;  /* 0x0000000000007919 */ /* 0x000e6e0000002100 */
[----:B------:R-:W2:Y:S01]  /*0020*/  LDC.64 R8, c[0x0][0x220] ;  /* 0x00008800ff087b82 */ /* 0x000ea20000000a00 */
[----:B------:R-:W-:Y:S01]  /*0030*/  ULDC.64 UR4, c[0x0][0x208] ;  /* 0x0000820000047ab9 */ /* 0x000fe20000000a00 */
[----:B------:R-:W3:Y:S06]  /*0040*/  S2R R5, SR_CTAID.X ;  /* 0x0000000000057919 */ /* 0x000eec0000002500 */
[----:B------:R-:W4:Y:S08]  /*0050*/  LDC.64 R12, c[0x0][0x210] ;  /* 0x00008400ff0c7b82 */ /* 0x000f300000000a00 */
[----:B------:R-:W5:Y:S08]  /*0060*/  LDC.64 R14, c[0x0][0x218] ;  /* 0x00008600ff0e7b82 */ /* 0x000f700000000a00 */
[----:B------:R-:W5:Y:S01]  /*0070*/  LDC.64 R16, c[0x0][0x228] ;  /* 0x00008a00ff107b82 */ /* 0x000f620000000a00 */
[----:B-1----:R-:W-:-:S07]  /*0080*/  SHF.L.U32 R0, R0, 0x1, RZ ;  /* 0x0000000100007819 */ /* 0x002fce00000006ff */
[----:B------:R-:W1:Y:S01]  /*0090*/  LDC.64 R18, c[0x0][0x230] ;  /* 0x00008c00ff127b82 */ /* 0x000e620000000a00 */
[----:B---3--:R-:W-:Y:S02]  /*00a0*/  SHF.R.S32.HI R3, RZ, 0x16, R5 ;  /* 0x00000016ff037819 */ /* 0x008fe40000011405 */
[----:B------:R-:W-:Y:S02]  /*00b0*/  LOP3.LUT R0, R0, 0x1fe, RZ, 0xc0, !PT ;  /* 0x000001fe00007812 */ /* 0x000fe400078ec0ff */
[----:B------:R-:W-:Y:S02]  /*00c0*/  SGXT R3, R3, 0x1 ;  /* 0x000000010303781a */ /* 0x000fe40000000200 */
[----:B------:R-:W-:-:S04]  /*00d0*/  LEA R0, R5, R0, 0x9 ;  /* 0x0000000005007211 */ /* 0x000fc800078e48ff */
[----:B------:R-:W-:Y:S02]  /*00e0*/  LEA.HI R3, R3, R0, RZ, 0x5 ;  /* 0x0000000003037211 */ /* 0x000fe400078f28ff */
[----:B------:R-:W-:Y:S02]  /*00f0*/  ISETP.GE.AND P0, PT, R0, 0x2a3480, PT ;  /* 0x002a34800000780c */ /* 0x000fe40003f06270 */
[----:B------:R-:W-:-:S04]  /*0100*/  LOP3.LUT R3, R3, 0xffffffe0, RZ, 0xc0, !PT ;  /* 0xffffffe003037812 */ /* 0x000fc800078ec0ff */
[----:B------:R-:W-:Y:S02]  /*0110*/  IADD3 R11, R0, -R3, RZ ;  /* 0x80000003000b7210 */ /* 0x000fe40007ffe0ff */
[----:B------:R-:W-:-:S03]  /*0120*/  CS2R R2, SRZ ;  /* 0x0000000000027805 */ /* 0x000fc6000001ff00 */
[----:B--2---:R-:W-:-:S05]  /*0130*/  IMAD.WIDE R8, R11, 0x4, R8 ;  /* 0x000000040b087825 */ /* 0x004fca00078e0208 */
[----:B------:R2:W3:Y:S01]  /*0140*/  @!P0 LDG.E.EL.64 R2, desc[UR4][R8.64] ;  /* 0x0000000408028981 */ /* 0x0004e2000c2e1b00 */
[----:B------:R-:W-:Y:S02]  /*0150*/  CS2R R4, SRZ ;  /* 0x0000000000047805 */ /* 0x000fe4000001ff00 */
[----:B------:R-:W-:Y:S01]  /*0160*/  CS2R R6, SRZ ;  /* 0x0000000000067805 */ /* 0x000fe2000001ff00 */
[----:B----4-:R-:W-:-:S04]  /*0170*/  IMAD.WIDE R12, R0, 0x4, R12 ;  /* 0x00000004000c7825 */ /* 0x010fc800078e020c */
[C---:B-----5:R-:W-:Y:S01]  /*0180*/  IMAD.WIDE R14, R11.reuse, 0x4, R14 ;  /* 0x000000040b0e7825 */ /* 0x060fe200078e020e */
[----:B------:R-:W4:Y:S01]  /*0190*/  @!P0 LDG.E.64 R4, desc[UR4][R12.64] ;  /* 0x000000040c048981 */ /* 0x000f22000c1e1b00 */
[----:B--2---:R-:W-:Y:S02]  /*01a0*/  CS2R R8, SRZ ;  /* 0x0000000000087805 */ /* 0x004fe4000001ff00 */
[C---:B0-----:R-:W-:Y:S01]  /*01b0*/  IMAD.WIDE R16, R11.reuse, 0x4, R16 ;  /* 0x000000040b107825 */ /* 0x041fe200078e0210 */
[----:B------:R0:W4:Y:S03]  /*01c0*/  @!P0 LDG.E.EL.64 R6, desc[UR4][R14.64] ;  /* 0x000000040e068981 */ /* 0x000126000c2e1b00 */
[----:B-1----:R-:W-:Y:S01]  /*01d0*/  IMAD.WIDE R18, R11, 0x4, R18 ;  /* 0x000000040b127825 */ /* 0x002fe200078e0212 */
[----:B------:R-:W-:-:S04]  /*01e0*/  CS2R R10, SRZ ;  /* 0x00000000000a7805 */ /* 0x000fc8000001ff00 */
[----:B------:R-:W2:Y:S04]  /*01f0*/  @!P0 LDG.E.EL.64 R8, desc[UR4][R18.64] ;  /* 0x0000000412088981 */ /* 0x000ea8000c2e1b00 */
[----:B------:R-:W2:Y:S01]  /*0200*/  @!P0 LDG.E.EL.64 R10, desc[UR4][R16.64] ;  /* 0x00000004100a8981 */ /* 0x000ea2000c2e1b00 */
[----:B0-----:R-:W-:Y:S01]  /*0210*/  HFMA2.MMA R14, -RZ, RZ, 1.625, 0 ;  /* 0x3e800000ff0e7435 */ /* 0x001fe200000001ff */
[----:B---3--:R-:W-:Y:S01]  /*0220*/  FADD R2, R2, 0.0010000000474974513054 ;  /* 0x3a83126f02027421 */ /* 0x008fe20000000000 */
[----:B------:R-:W-:-:S03]  /*0230*/  FADD R3, R3, 0.0010000000474974513054 ;  /* 0x3a83126f03037421 */ /* 0x000fc60000000000 */
[----:B------:R-:W0:Y:S08]  /*0240*/  MUFU.SQRT R12, R2 ;  /* 0x00000002000c7308 */ /* 0x000e300000002000 */
[----:B------:R1:W3:Y:S01]  /*0250*/  MUFU.SQRT R13, R3 ;  /* 0x00000003000d7308 */ /* 0x0002e20000002000 */
[C---:B0-----:R-:W-:Y:S02]  /*0260*/  FSETP.GT.AND P1, PT, R12.reuse, 8.50705917302346158658e+37, PT ;  /* 0x7e8000000c00780b */ /* 0x041fe40003f24000 */
[----:B------:R-:W-:Y:S01]  /*0270*/  FSETP.GEU.AND P3, PT, R12, 1.175494350822287508e-38, PT ;  /* 0x008000000c00780b */ /* 0x000fe20003f6e000 */
[----:B-1----:R-:W0:Y:S01]  /*0280*/  LDC.64 R2, c[0x0][0x238] ;  /* 0x00008e00ff027b82 */ /* 0x002e220000000a00 */
[----:B---3--:R-:W-:-:S02]  /*0290*/  FSETP.GT.AND P2, PT, R13, 8.50705917302346158658e+37, PT ;  /* 0x7e8000000d00780b */ /* 0x008fc40003f44000 */
[----:B------:R-:W-:-:S07]  /*02a0*/  FSETP.GEU.AND P4, PT, R13, 1.175494350822287508e-38, PT ;  /* 0x008000000d00780b */ /* 0x000fce0003f8e000 */
[----:B------:R-:W-:-:S04]  /*02b0*/  @P1 FMUL R12, R12, 0.25 ;  /* 0x3e8000000c0c1820 */ /* 0x000fc80000400000 */
[----:B------:R-:W-:Y:S01]  /*02c0*/  @!P3 FMUL R12, R12, 16777216 ;  /* 0x4b8000000c0cb820 */ /* 0x000fe20000400000 */
[----:B------:R-:W-:-:S04]  /*02d0*/  @P2 FMUL R13, R13, 0.25 ;  /* 0x3e8000000d0d2820 */ /* 0x000fc80000400000 */
[----:B------:R-:W-:Y:S01]  /*02e0*/  @!P4 FMUL R13, R13, 16777216 ;  /* 0x4b8000000d0dc820 */ /* 0x000fe20000400000 */
[----:B------:R-:W1:Y:S01]  /*02f0*/  MUFU.RCP R12, R12 ;  /* 0x0000000c000c7308 */ /* 0x000e620000001000 */
[----:B------:R-:W-:-:S07]  /*0300*/  FSEL R15, R14, 1, P1 ;  /* 0x3f8000000e0f7808 */ /* 0x000fce0000800000 */
[----:B------:R-:W3:Y:S01]  /*0310*/  MUFU.RCP R13, R13 ;  /* 0x0000000d000d7308 */ /* 0x000ee20000001000 */
[----:B------:R-:W-:Y:S01]  /*0320*/  FSEL R14, R14, 1, P2 ;  /* 0x3f8000000e0e7808 */ /* 0x000fe20001000000 */
[----:B------:R-:W-:-:S04]  /*0330*/  @!P3 FMUL R15, R15, 16777216 ;  /* 0x4b8000000f0fb820 */ /* 0x000fc80000400000 */
[----:B------:R-:W-:Y:S01]  /*0340*/  @!P4 FMUL R14, R14, 16777216 ;  /* 0x4b8000000e0ec820 */ /* 0x000fe20000400000 */
[----:B----4-:R-:W-:Y:S01]  /*0350*/  FADD R5, -R7, R5 ;  /* 0x0000000507057221 */ /* 0x010fe20000000100 */
[----:B------:R-:W-:Y:S01]  /*0360*/  FADD R4, -R6, R4 ;  /* 0x0000000406047221 */ /* 0x000fe20000000100 */
[----:B-1----:R-:W-:Y:S01]  /*0370*/  FMUL R15, R12, R15 ;  /* 0x0000000f0c0f7220 */ /* 0x002fe20000400000 */
[----:B---3--:R-:W-:-:S03]  /*0380*/  FMUL R14, R13, R14 ;  /* 0x0000000e0d0e7220 */ /* 0x008fc60000400000 */
[----:B------:R-:W-:Y:S01]  /*0390*/  FMUL R15, R4, R15 ;  /* 0x0000000f040f7220 */ /* 0x000fe20000400000 */
[----:B------:R-:W-:-:S03]  /*03a0*/  FMUL R14, R5, R14 ;  /* 0x0000000e050e7220 */ /* 0x000fc60000400000 */
[----:B--2---:R-:W-:Y:S01]  /*03b0*/  FFMA R8, R15, R10, R8 ;  /* 0x0000000a0f087223 */ /* 0x004fe20000000008 */
[----:B------:R-:W-:-:S04]  /*03c0*/  FFMA R9, R14, R11, R9 ;  /* 0x0000000b0e097223 */ /* 0x000fc80000000009 */
[----:B------:R-:W-:Y:S02]  /*03d0*/  FSETP.GEU.AND P1, PT, R8, RZ, PT ;  /* 0x000000ff0800720b */ /* 0x000fe40003f2e000 */
[C---:B------:R-:W-:Y:S01]  /*03e0*/  FSETP.GEU.AND P2, PT, R9.reuse, RZ, PT ;  /* 0x000000ff0900720b */ /* 0x040fe20003f4e000 */
[----:B0-----:R-:W-:Y:S01]  /*03f0*/  IMAD.WIDE R2, R0, 0x4, R2 ;  /* 0x0000000400027825 */ /* 0x001fe200078e0202 */
[----:B------:R-:W-:Y:S02]  /*0400*/  FSEL R8, R8, RZ, P1 ;  /* 0x000000ff08087208 */ /* 0x000fe40000800000 */
[----:B------:R-:W-:Y:S01]  /*0410*/  FSEL R9, R9, RZ, P2 ;  /* 0x000000ff09097208 */ /* 0x000fe20001000000 */
[----:B------:R-:W-:Y:S08]  /*0420*/  @P0 EXIT ;  /* 0x000000000000094d */ /* 0x000ff00003800000 */
[----:B------:R-:W-:Y:S01]  /*0430*/  STG.E.64 desc[UR4][R2.64], R8 ;  /* 0x0000000802007986 */ /* 0x000fe2000c101b04 */
[----:B------:R-:W-:Y:S05]  /*0440*/  EXIT ;  /* 0x000000000000794d */ /* 0x000fea0003800000 */
.L_x_0:
[----:B------:R-:W-:-:S00]  /*0450*/  BRA `(.L_x_0) ;  /* 0xfffffffc00fc7947 */ /* 0x000fc0000383ffff */
[----:B------:R-:W-:-:S00]  /*0460*/  NOP ;  /* 0x0000000000007918 */ /* 0x000fc00000000000 */
        /* <DEDUP_REMOVED lines=9> */
.L_x_1:


//--------------------- .nv.global.init           --------------------------
	.section	.nv.global.init,"aw",@progbits
.nv.global.init:
	.type		_$_str,@object
	.size		_$_str,(_$_str_$_2 - _$_str)
_$_str:
        /*0000*/ 	.byte	0x5f, 0x5f, 0x43, 0x55, 0x44, 0x41, 0x5f, 0x46, 0x54, 0x5a, 0x00
	.type		_$_str_$_2,@object
	.size		_$_str_$_2,(.L_1 - _$_str_$_2)
_$_str_$_2:
        /*000b*/ 	.byte	0x5f, 0x5f, 0x43, 0x55, 0x44, 0x41, 0x5f, 0x50, 0x52, 0x45, 0x43, 0x5f, 0x53, 0x51, 0x52, 0x54
        /*001b*/ 	.byte	0x00
.L_1:


//--------------------- .nv.constant0.triton_poi_fused__native_batch_norm_legit_no_training_relu_19 --------------------------
	.section	.nv.constant0.triton_poi_fused__native_batch_norm_legit_no_training_relu_19,"a",@progbits
	.sectionflags	@""
	.align	4
.nv.constant0.triton_poi_fused__native_batch_norm_legit_no_training_relu_19:
	.zero		580
